//
// Generated by NVIDIA NVVM Compiler
//
// Compiler Build ID: CL-36424714
// Cuda compilation tools, release 13.0, V13.0.88
// Based on NVVM 20.0.0
//

.version 9.0
.target sm_100
.address_size 64

	// .globl	_Z22_saxpy_centroid_valuesiddPdS_

.visible .entry _Z22_saxpy_centroid_valuesiddPdS_(
	.param .u32 _Z22_saxpy_centroid_valuesiddPdS__param_0,
	.param .f64 _Z22_saxpy_centroid_valuesiddPdS__param_1,
	.param .f64 _Z22_saxpy_centroid_valuesiddPdS__param_2,
	.param .u64 .ptr .align 1 _Z22_saxpy_centroid_valuesiddPdS__param_3,
	.param .u64 .ptr .align 1 _Z22_saxpy_centroid_valuesiddPdS__param_4
)
{
	.reg .b32 	%r<11>;
	.reg .b64 	%rd<8>;
	.reg .b64 	%fd<7>;

	ld.param.f64 	%fd1, [_Z22_saxpy_centroid_valuesiddPdS__param_1];
	ld.param.f64 	%fd2, [_Z22_saxpy_centroid_valuesiddPdS__param_2];
	ld.param.u64 	%rd1, [_Z22_saxpy_centroid_valuesiddPdS__param_3];
	ld.param.u64 	%rd2, [_Z22_saxpy_centroid_valuesiddPdS__param_4];
	cvta.to.global.u64 	%rd3, %rd2;
	cvta.to.global.u64 	%rd4, %rd1;
	mov.u32 	%r1, %tid.x;
	mov.u32 	%r2, %tid.y;
	mov.u32 	%r3, %ntid.x;
	mov.u32 	%r4, %ctaid.x;
	mov.u32 	%r5, %ctaid.y;
	mov.u32 	%r6, %nctaid.x;
	mad.lo.s32 	%r7, %r5, %r6, %r4;
	mov.u32 	%r8, %ntid.y;
	mad.lo.s32 	%r9, %r7, %r8, %r2;
	mad.lo.s32 	%r10, %r9, %r3, %r1;
	mul.wide.s32 	%rd5, %r10, 8;
	add.s64 	%rd6, %rd4, %rd5;
	ld.global.f64 	%fd3, [%rd6];
	add.s64 	%rd7, %rd3, %rd5;
	ld.global.f64 	%fd4, [%rd7];
	mul.f64 	%fd5, %fd2, %fd4;
	fma.rn.f64 	%fd6, %fd1, %fd3, %fd5;
	st.global.f64 	[%rd6], %fd6;
	ret;

}


// ===== COMPILED SASS (sm_100) =====

	.target	sm_100

	.elftype	@"ET_EXEC"


//--------------------- .note.nv.tkinfo           --------------------------
	.section	.note.nv.tkinfo,"",@"SHT_NOTE"
	.sectionflags	@"SHF_NOTE_NV_TKINFO"
	.tkinfo
        /*0018*/ 	.word	0x00000002
        /*0030*/ 	.string	""
        /*0030*/ 	.string	"ptxas"
        /*0030*/ 	.string	"Cuda compilation tools, release 13.0, V13.0.88"
        /*0030*/ 	.string	"Build cuda_13.0.r13.0/compiler.36424714_0"
        /*0030*/ 	.string	"-arch sm_100 -m 64 "



//--------------------- .note.nv.cuinfo           --------------------------
	.section	.note.nv.cuinfo,"",@"SHT_NOTE"
	.sectionflags	@"SHF_NOTE_NV_CUINFO"
        /*0018*/ 	.short	0x0002
        /*001a*/ 	.short	0x0064
        /*001c*/ 	.short	0x0082
	.zero		2


//--------------------- .nv.info                  --------------------------
	.section	.nv.info,"",@"SHT_CUDA_INFO"
	.align	4


	//----- nvinfo : EIATTR_REGCOUNT
	.align		4
        /*0000*/ 	.byte	0x04, 0x2f
        /*0002*/ 	.short	(.L_1 - .L_0)
	.align		4
.L_0:
        /*0004*/ 	.word	index@(_Z22_saxpy_centroid_valuesiddPdS_)
        /*0008*/ 	.word	0x0000000c


	//----- nvinfo : EIATTR_FRAME_SIZE
	.align		4
.L_1:
        /*000c*/ 	.byte	0x04, 0x11
        /*000e*/ 	.short	(.L_3 - .L_2)
	.align		4
.L_2:
        /*0010*/ 	.word	index@(_Z22_saxpy_centroid_valuesiddPdS_)
        /*0014*/ 	.word	0x00000000


	//----- nvinfo : EIATTR_MIN_STACK_SIZE
	.align		4
.L_3:
        /*0018*/ 	.byte	0x04, 0x12
        /*001a*/ 	.short	(.L_5 - .L_4)
	.align		4
.L_4:
        /*001c*/ 	.word	index@(_Z22_saxpy_centroid_valuesiddPdS_)
        /*0020*/ 	.word	0x00000000
.L_5:


//--------------------- .nv.compat                --------------------------
	.section	.nv.compat,"",@"SHT_CUDA_COMPAT_INFO"
	.align	4
        /*0000*/ 	.byte	0x02, 0x09, 0x00, 0x00, 0x02, 0x02, 0x01, 0x00, 0x02, 0x05, 0x05, 0x00, 0x03, 0x07, 0x01, 0x01
        /*0010*/ 	.byte	0x02, 0x03, 0x00, 0x00, 0x02, 0x06, 0x01, 0x00, 0x04, 0x0b, 0x08, 0x00, 0x01, 0x00, 0x00, 0x00
        /*0020*/ 	.byte	0x00, 0x00, 0x00, 0x00


//--------------------- .nv.info._Z22_saxpy_centroid_valuesiddPdS_ --------------------------
	.section	.nv.info._Z22_saxpy_centroid_valuesiddPdS_,"",@"SHT_CUDA_INFO"
	.sectionflags	@""
	.align	4


	//----- nvinfo : EIATTR_CUDA_API_VERSION
	.align		4
        /*0000*/ 	.byte	0x04, 0x37
        /*0002*/ 	.short	(.L_7 - .L_6)
.L_6:
        /*0004*/ 	.word	0x00000082


	//----- nvinfo : EIATTR_KPARAM_INFO
	.align		4
.L_7:
        /*0008*/ 	.byte	0x04, 0x17
        /*000a*/ 	.short	(.L_9 - .L_8)
.L_8:
        /*000c*/ 	.word	0x00000000
        /*0010*/ 	.short	0x0004
        /*0012*/ 	.short	0x0020
        /*0014*/ 	.byte	0x00, 0xf5, 0x21, 0x00


	//----- nvinfo : EIATTR_KPARAM_INFO
	.align		4
.L_9:
        /*0018*/ 	.byte	0x04, 0x17
        /*001a*/ 	.short	(.L_11 - .L_10)
.L_10:
        /*001c*/ 	.word	0x00000000
        /*0020*/ 	.short	0x0003
        /*0022*/ 	.short	0x0018
        /*0024*/ 	.byte	0x00, 0xf5, 0x21, 0x00


	//----- nvinfo : EIATTR_KPARAM_INFO
	.align		4
.L_11:
        /*0028*/ 	.byte	0x04, 0x17
        /*002a*/ 	.short	(.L_13 - .L_12)
.L_12:
        /*002c*/ 	.word	0x00000000
        /*0030*/ 	.short	0x0002
        /*0032*/ 	.short	0x0010
        /*0034*/ 	.byte	0x00, 0xf0, 0x21, 0x00


	//----- nvinfo : EIATTR_KPARAM_INFO
	.align		4
.L_13:
        /*0038*/ 	.byte	0x04, 0x17
        /*003a*/ 	.short	(.L_15 - .L_14)
.L_14:
        /*003c*/ 	.word	0x00000000
        /*0040*/ 	.short	0x0001
        /*0042*/ 	.short	0x0008
        /*0044*/ 	.byte	0x00, 0xf0, 0x21, 0x00


	//----- nvinfo : EIATTR_KPARAM_INFO
	.align		4
.L_15:
        /*0048*/ 	.byte	0x04, 0x17
        /*004a*/ 	.short	(.L_17 - .L_16)
.L_16:
        /*004c*/ 	.word	0x00000000
        /*0050*/ 	.short	0x0000
        /*0052*/ 	.short	0x0000
        /*0054*/ 	.byte	0x00, 0xf0, 0x11, 0x00


	//----- nvinfo : EIATTR_SPARSE_MMA_MASK
	.align		4
.L_17:
        /*0058*/ 	.byte	0x03, 0x50
        /*005a*/ 	.short	0x0000


	//----- nvinfo : EIATTR_MAXREG_COUNT
	.align		4
        /*005c*/ 	.byte	0x03, 0x1b
        /*005e*/ 	.short	0x00ff


	//----- nvinfo : EIATTR_MERCURY_ISA_VERSION
	.align		4
        /*0060*/ 	.byte	0x03, 0x5f
        /*0062*/ 	.short	0x0101


	//----- nvinfo : EIATTR_VRC_CTA_INIT_COUNT
	.align		4
        /*0064*/ 	.byte	0x02, 0x4a
	.zero		1
	.zero		1


	//----- nvinfo : EIATTR_EXIT_INSTR_OFFSETS
	.align		4
        /*0068*/ 	.byte	0x04, 0x1c
        /*006a*/ 	.short	(.L_19 - .L_18)


	//   ....[0]....
.L_18:
        /*006c*/ 	.word	0x00000170


	//----- nvinfo : EIATTR_CBANK_PARAM_SIZE
	.align		4
.L_19:
        /*0070*/ 	.byte	0x03, 0x19
        /*0072*/ 	.short	0x0028


	//----- nvinfo : EIATTR_PARAM_CBANK
	.align		4
        /*0074*/ 	.byte	0x04, 0x0a
        /*0076*/ 	.short	(.L_21 - .L_20)
	.align		4
.L_20:
        /*0078*/ 	.word	index@(.nv.constant0._Z22_saxpy_centroid_valuesiddPdS_)
        /*007c*/ 	.short	0x0380
        /*007e*/ 	.short	0x0028


	//----- nvinfo : EIATTR_SW_WAR
	.align		4
.L_21:
        /*0080*/ 	.byte	0x04, 0x36
        /*0082*/ 	.short	(.L_23 - .L_22)
.L_22:
        /*0084*/ 	.word	0x00000008
.L_23:


//--------------------- .nv.callgraph             --------------------------
	.section	.nv.callgraph,"",@"SHT_CUDA_CALLGRAPH"
	.align	4
	.sectionentsize	8
	.align		4
        /*0000*/ 	.word	0x00000000
	.align		4
        /*0004*/ 	.word	0xffffffff
	.align		4
        /*0008*/ 	.word	0x00000000
	.align		4
        /*000c*/ 	.word	0xfffffffe
	.align		4
        /*0010*/ 	.word	0x00000000
	.align		4
        /*0014*/ 	.word	0xfffffffd
	.align		4
        /*0018*/ 	.word	0x00000000
	.align		4
        /*001c*/ 	.word	0xfffffffc


//--------------------- .text._Z22_saxpy_centroid_valuesiddPdS_ --------------------------
	.section	.text._Z22_saxpy_centroid_valuesiddPdS_,"ax",@progbits
	.align	128
        .global         _Z22_saxpy_centroid_valuesiddPdS_
        .type           _Z22_saxpy_centroid_valuesiddPdS_,@function
        .size           _Z22_saxpy_centroid_valuesiddPdS_,(.L_x_1 - _Z22_saxpy_centroid_valuesiddPdS_)
        .other          _Z22_saxpy_centroid_valuesiddPdS_,@"STO_CUDA_ENTRY STV_DEFAULT"
_Z22_saxpy_centroid_valuesiddPdS_:
.text._Z22_saxpy_centroid_valuesiddPdS_:
[----:B------:R-:W-:Y:S01]  /*0000*/  LDC R1, c[0x0][0x37c] ;  /* 0x0000df00ff017b82 */ /* 0x000fe20000000800 */
[----:B------:R-:W0:Y:S07]  /*0010*/  S2R R0, SR_TID.Y ;  /* 0x0000000000007919 */ /* 0x000e2e0000002200 */
[----:B------:R-:W-:Y:S01]  /*0020*/  S2UR UR4, SR_CTAID.X ;  /* 0x00000000000479c3 */ /* 0x000fe20000002500 */
[----:B------:R-:W1:Y:S01]  /*0030*/  LDCU UR8, c[0x0][0x360] ;  /* 0x00006c00ff0877ac */ /* 0x000e620008000800 */
[----:B------:R-:W1:Y:S01]  /*0040*/  S2R R5, SR_TID.X ;  /* 0x0000000000057919 */ /* 0x000e620000002100 */
[----:B------:R-:W2:Y:S05]  /*0050*/  LDCU UR6, c[0x0][0x370] ;  /* 0x00006e00ff0677ac */ /* 0x000eaa0008000800 */
[----:B------:R-:W2:Y:S08]  /*0060*/  S2UR UR5, SR_CTAID.Y ;  /* 0x00000000000579c3 */ /* 0x000eb00000002600 */
[----:B------:R-:W0:Y:S08]  /*0070*/  LDC R9, c[0x0][0x364] ;  /* 0x0000d900ff097b82 */ /* 0x000e300000000800 */
[----:B------:R-:W3:Y:S08]  /*0080*/  LDC.64 R6, c[0x0][0x3a0] ;  /* 0x0000e800ff067b82 */ /* 0x000ef00000000a00 */
[----:B------:R-:W4:Y:S01]  /*0090*/  LDC.64 R2, c[0x0][0x398] ;  /* 0x0000e600ff027b82 */ /* 0x000f220000000a00 */
[----:B--2---:R-:W-:Y:S01]  /*00a0*/  UIMAD UR4, UR5, UR6, UR4 ;  /* 0x00000006050472a4 */ /* 0x004fe2000f8e0204 */
[----:B------:R-:W2:Y:S05]  /*00b0*/  LDCU.64 UR6, c[0x0][0x358] ;  /* 0x00006b00ff0677ac */ /* 0x000eaa0008000a00 */
[----:B0-----:R-:W-:-:S02]  /*00c0*/  IMAD R0, R9, UR4, R0 ;  /* 0x0000000409007c24 */ /* 0x001fc4000f8e0200 */
[----:B------:R-:W0:Y:S02]  /*00d0*/  LDC.64 R8, c[0x0][0x390] ;  /* 0x0000e400ff087b82 */ /* 0x000e240000000a00 */
[----:B-1----:R-:W-:Y:S01]  /*00e0*/  IMAD R5, R0, UR8, R5 ;  /* 0x0000000800057c24 */ /* 0x002fe2000f8e0205 */
[----:B------:R-:W1:Y:S03]  /*00f0*/  LDCU.64 UR4, c[0x0][0x388] ;  /* 0x00007100ff0477ac */ /* 0x000e660008000a00 */
[----:B---3--:R-:W-:-:S06]  /*0100*/  IMAD.WIDE R6, R5, 0x8, R6 ;  /* 0x0000000805067825 */ /* 0x008fcc00078e0206 */
[----:B--2---:R-:W0:Y:S01]  /*0110*/  LDG.E.64 R6, desc[UR6][R6.64] ;  /* 0x0000000606067981 */ /* 0x004e22000c1e1b00 */
[----:B----4-:R-:W-:-:S05]  /*0120*/  IMAD.WIDE R2, R5, 0x8, R2 ;  /* 0x0000000805027825 */ /* 0x010fca00078e0202 */
[----:B------:R-:W1:Y:S01]  /*0130*/  LDG.E.64 R4, desc[UR6][R2.64] ;  /* 0x0000000602047981 */ /* 0x000e62000c1e1b00 */
[----:B0-----:R-:W-:-:S08]  /*0140*/  DMUL R8, R6, R8 ;  /* 0x0000000806087228 */ /* 0x001fd00000000000 */
[----:B-1----:R-:W-:-:S07]  /*0150*/  DFMA R4, R4, UR4, R8 ;  /* 0x0000000404047c2b */ /* 0x002fce0008000008 */
[----:B------:R-:W-:Y:S01]  /*0160*/  STG.E.64 desc[UR6][R2.64], R4 ;  /* 0x0000000402007986 */ /* 0x000fe2000c101b06 */
[----:B------:R-:W-:Y:S05]  /*0170*/  EXIT ;  /* 0x000000000000794d */ /* 0x000fea0003800000 */
.L_x_0:
[----:B------:R-:W-:-:S00]  /*0180*/  BRA `(.L_x_0) ;  /* 0xfffffffc00fc7947 */ /* 0x000fc0000383ffff */
[----:B------:R-:W-:-:S00]  /*0190*/  NOP ;  /* 0x0000000000007918 */ /* 0x000fc00000000000 */
        /* <DEDUP_REMOVED lines=14> */
.L_x_1:


//--------------------- .nv.shared.reserved.0     --------------------------
	.section	.nv.shared.reserved.0,"aw",@nobits
	.weak		__nv_reservedSMEM_offset_0_alias
	.size		__nv_reservedSMEM_offset_0_alias, 0, 64
	.other		__nv_reservedSMEM_offset_0_alias,@"STO_CUDA_RESERVED_SHARED STV_DEFAULT"
__nv_reservedSMEM_offset_0_alias:
	.zero		0
	.zero		64


//--------------------- .nv.constant0._Z22_saxpy_centroid_valuesiddPdS_ --------------------------
	.section	.nv.constant0._Z22_saxpy_centroid_valuesiddPdS_,"a",@progbits
	.sectionflags	@""
	.align	4
.nv.constant0._Z22_saxpy_centroid_valuesiddPdS_:
	.zero		936


//--------------------- SYMBOLS --------------------------

	.type		.nv.reservedSmem.offset0,@object
	.size		.nv.reservedSmem.offset0,0x4
